//
// Generated by NVIDIA NVVM Compiler
//
// Compiler Build ID: CL-36424714
// Cuda compilation tools, release 13.0, V13.0.88
// Based on NVVM 20.0.0
//

.version 9.0
.target sm_100
.address_size 64

	// .globl	_Z11mat_mul_gpuPfS_S_iii

.visible .entry _Z11mat_mul_gpuPfS_S_iii(
	.param .u64 .ptr .align 1 _Z11mat_mul_gpuPfS_S_iii_param_0,
	.param .u64 .ptr .align 1 _Z11mat_mul_gpuPfS_S_iii_param_1,
	.param .u64 .ptr .align 1 _Z11mat_mul_gpuPfS_S_iii_param_2,
	.param .u32 _Z11mat_mul_gpuPfS_S_iii_param_3,
	.param .u32 _Z11mat_mul_gpuPfS_S_iii_param_4,
	.param .u32 _Z11mat_mul_gpuPfS_S_iii_param_5
)
{
	.reg .pred 	%p<13>;
	.reg .b32 	%r<41>;
	.reg .b32 	%f<35>;
	.reg .b64 	%rd<53>;
	.reg .b64 	%fd<67>;

	ld.param.u64 	%rd7, [_Z11mat_mul_gpuPfS_S_iii_param_0];
	ld.param.u64 	%rd8, [_Z11mat_mul_gpuPfS_S_iii_param_1];
	ld.param.u64 	%rd6, [_Z11mat_mul_gpuPfS_S_iii_param_2];
	ld.param.u32 	%r20, [_Z11mat_mul_gpuPfS_S_iii_param_3];
	ld.param.u32 	%r18, [_Z11mat_mul_gpuPfS_S_iii_param_4];
	ld.param.u32 	%r19, [_Z11mat_mul_gpuPfS_S_iii_param_5];
	cvta.to.global.u64 	%rd1, %rd8;
	cvta.to.global.u64 	%rd2, %rd7;
	mov.u32 	%r21, %ctaid.y;
	mov.u32 	%r22, %ntid.y;
	mov.u32 	%r23, %tid.y;
	mad.lo.s32 	%r1, %r21, %r22, %r23;
	mov.u32 	%r24, %ctaid.x;
	mov.u32 	%r25, %ntid.x;
	mov.u32 	%r26, %tid.x;
	mad.lo.s32 	%r2, %r24, %r25, %r26;
	setp.ge.s32 	%p1, %r1, %r20;
	setp.ge.s32 	%p2, %r2, %r18;
	or.pred  	%p3, %p1, %p2;
	@%p3 bra 	$L__BB0_15;
	setp.lt.s32 	%p4, %r19, 1;
	mov.f32 	%f34, 0f00000000;
	@%p4 bra 	$L__BB0_14;
	mul.lo.s32 	%r3, %r19, %r1;
	and.b32  	%r4, %r19, 7;
	setp.lt.u32 	%p5, %r19, 8;
	mov.f64 	%fd66, 0d0000000000000000;
	mov.b32 	%r39, 0;
	@%p5 bra 	$L__BB0_5;
	and.b32  	%r39, %r19, 2147483640;
	neg.s32 	%r37, %r39;
	shl.b32 	%r7, %r18, 3;
	mul.wide.u32 	%rd9, %r3, 4;
	add.s64 	%rd10, %rd9, %rd2;
	add.s64 	%rd52, %rd10, 16;
	mov.f64 	%fd66, 0d0000000000000000;
	mul.wide.s32 	%rd13, %r18, 4;
	mov.u32 	%r36, %r2;
$L__BB0_4:
	.pragma "nounroll";
	ld.global.f32 	%f4, [%rd52+-16];
	cvt.f64.f32 	%fd16, %f4;
	mul.wide.s32 	%rd11, %r36, 4;
	add.s64 	%rd12, %rd1, %rd11;
	ld.global.f32 	%f5, [%rd12];
	cvt.f64.f32 	%fd17, %f5;
	fma.rn.f64 	%fd18, %fd16, %fd17, %fd66;
	ld.global.f32 	%f6, [%rd52+-12];
	cvt.f64.f32 	%fd19, %f6;
	add.s64 	%rd14, %rd12, %rd13;
	ld.global.f32 	%f7, [%rd14];
	cvt.f64.f32 	%fd20, %f7;
	fma.rn.f64 	%fd21, %fd19, %fd20, %fd18;
	ld.global.f32 	%f8, [%rd52+-8];
	cvt.f64.f32 	%fd22, %f8;
	add.s64 	%rd15, %rd14, %rd13;
	ld.global.f32 	%f9, [%rd15];
	cvt.f64.f32 	%fd23, %f9;
	fma.rn.f64 	%fd24, %fd22, %fd23, %fd21;
	ld.global.f32 	%f10, [%rd52+-4];
	cvt.f64.f32 	%fd25, %f10;
	add.s64 	%rd16, %rd15, %rd13;
	ld.global.f32 	%f11, [%rd16];
	cvt.f64.f32 	%fd26, %f11;
	fma.rn.f64 	%fd27, %fd25, %fd26, %fd24;
	ld.global.f32 	%f12, [%rd52];
	cvt.f64.f32 	%fd28, %f12;
	add.s64 	%rd17, %rd16, %rd13;
	ld.global.f32 	%f13, [%rd17];
	cvt.f64.f32 	%fd29, %f13;
	fma.rn.f64 	%fd30, %fd28, %fd29, %fd27;
	ld.global.f32 	%f14, [%rd52+4];
	cvt.f64.f32 	%fd31, %f14;
	add.s64 	%rd18, %rd17, %rd13;
	ld.global.f32 	%f15, [%rd18];
	cvt.f64.f32 	%fd32, %f15;
	fma.rn.f64 	%fd33, %fd31, %fd32, %fd30;
	ld.global.f32 	%f16, [%rd52+8];
	cvt.f64.f32 	%fd34, %f16;
	add.s64 	%rd19, %rd18, %rd13;
	ld.global.f32 	%f17, [%rd19];
	cvt.f64.f32 	%fd35, %f17;
	fma.rn.f64 	%fd36, %fd34, %fd35, %fd33;
	ld.global.f32 	%f18, [%rd52+12];
	cvt.f64.f32 	%fd37, %f18;
	add.s64 	%rd20, %rd19, %rd13;
	ld.global.f32 	%f19, [%rd20];
	cvt.f64.f32 	%fd38, %f19;
	fma.rn.f64 	%fd66, %fd37, %fd38, %fd36;
	add.s32 	%r37, %r37, 8;
	add.s32 	%r36, %r36, %r7;
	add.s64 	%rd52, %rd52, 32;
	setp.ne.s32 	%p6, %r37, 0;
	@%p6 bra 	$L__BB0_4;
$L__BB0_5:
	setp.eq.s32 	%p7, %r4, 0;
	@%p7 bra 	$L__BB0_13;
	and.b32  	%r13, %r19, 3;
	setp.lt.u32 	%p8, %r4, 4;
	@%p8 bra 	$L__BB0_8;
	add.s32 	%r28, %r39, %r3;
	mul.wide.u32 	%rd21, %r28, 4;
	add.s64 	%rd22, %rd2, %rd21;
	ld.global.f32 	%f20, [%rd22];
	cvt.f64.f32 	%fd40, %f20;
	mad.lo.s32 	%r29, %r39, %r18, %r2;
	mul.wide.s32 	%rd23, %r29, 4;
	add.s64 	%rd24, %rd1, %rd23;
	ld.global.f32 	%f21, [%rd24];
	cvt.f64.f32 	%fd41, %f21;
	fma.rn.f64 	%fd42, %fd40, %fd41, %fd66;
	cvt.u64.u32 	%rd25, %r3;
	cvt.u64.u32 	%rd26, %r39;
	add.s64 	%rd27, %rd26, %rd25;
	shl.b64 	%rd28, %rd27, 2;
	add.s64 	%rd29, %rd2, %rd28;
	ld.global.f32 	%f22, [%rd29+4];
	cvt.f64.f32 	%fd43, %f22;
	mul.wide.s32 	%rd30, %r18, 4;
	add.s64 	%rd31, %rd24, %rd30;
	ld.global.f32 	%f23, [%rd31];
	cvt.f64.f32 	%fd44, %f23;
	fma.rn.f64 	%fd45, %fd43, %fd44, %fd42;
	ld.global.f32 	%f24, [%rd29+8];
	cvt.f64.f32 	%fd46, %f24;
	add.s64 	%rd32, %rd31, %rd30;
	ld.global.f32 	%f25, [%rd32];
	cvt.f64.f32 	%fd47, %f25;
	fma.rn.f64 	%fd48, %fd46, %fd47, %fd45;
	ld.global.f32 	%f26, [%rd29+12];
	cvt.f64.f32 	%fd49, %f26;
	add.s64 	%rd33, %rd32, %rd30;
	ld.global.f32 	%f27, [%rd33];
	cvt.f64.f32 	%fd50, %f27;
	fma.rn.f64 	%fd66, %fd49, %fd50, %fd48;
	add.s32 	%r39, %r39, 4;
$L__BB0_8:
	setp.eq.s32 	%p9, %r13, 0;
	@%p9 bra 	$L__BB0_13;
	setp.eq.s32 	%p10, %r13, 1;
	@%p10 bra 	$L__BB0_11;
	add.s32 	%r30, %r39, %r3;
	mul.wide.u32 	%rd34, %r30, 4;
	add.s64 	%rd35, %rd2, %rd34;
	ld.global.f32 	%f28, [%rd35];
	cvt.f64.f32 	%fd52, %f28;
	mad.lo.s32 	%r31, %r39, %r18, %r2;
	mul.wide.s32 	%rd36, %r31, 4;
	add.s64 	%rd37, %rd1, %rd36;
	ld.global.f32 	%f29, [%rd37];
	cvt.f64.f32 	%fd53, %f29;
	fma.rn.f64 	%fd54, %fd52, %fd53, %fd66;
	cvt.u64.u32 	%rd38, %r3;
	cvt.u64.u32 	%rd39, %r39;
	add.s64 	%rd40, %rd39, %rd38;
	shl.b64 	%rd41, %rd40, 2;
	add.s64 	%rd42, %rd2, %rd41;
	ld.global.f32 	%f30, [%rd42+4];
	cvt.f64.f32 	%fd55, %f30;
	mul.wide.s32 	%rd43, %r18, 4;
	add.s64 	%rd44, %rd37, %rd43;
	ld.global.f32 	%f31, [%rd44];
	cvt.f64.f32 	%fd56, %f31;
	fma.rn.f64 	%fd66, %fd55, %fd56, %fd54;
	add.s32 	%r39, %r39, 2;
$L__BB0_11:
	and.b32  	%r32, %r19, 1;
	setp.eq.b32 	%p11, %r32, 1;
	not.pred 	%p12, %p11;
	@%p12 bra 	$L__BB0_13;
	add.s32 	%r33, %r39, %r3;
	mul.wide.u32 	%rd45, %r33, 4;
	add.s64 	%rd46, %rd2, %rd45;
	ld.global.f32 	%f32, [%rd46];
	cvt.f64.f32 	%fd57, %f32;
	mad.lo.s32 	%r34, %r39, %r18, %r2;
	mul.wide.s32 	%rd47, %r34, 4;
	add.s64 	%rd48, %rd1, %rd47;
	ld.global.f32 	%f33, [%rd48];
	cvt.f64.f32 	%fd58, %f33;
	fma.rn.f64 	%fd66, %fd57, %fd58, %fd66;
$L__BB0_13:
	cvt.rn.f32.f64 	%f34, %fd66;
$L__BB0_14:
	mad.lo.s32 	%r35, %r18, %r1, %r2;
	cvta.to.global.u64 	%rd49, %rd6;
	mul.wide.s32 	%rd50, %r35, 4;
	add.s64 	%rd51, %rd49, %rd50;
	st.global.f32 	[%rd51], %f34;
$L__BB0_15:
	ret;

}


// ===== COMPILED SASS (sm_100) =====

	.target	sm_100

	.elftype	@"ET_EXEC"


//--------------------- .note.nv.tkinfo           --------------------------
	.section	.note.nv.tkinfo,"",@"SHT_NOTE"
	.sectionflags	@"SHF_NOTE_NV_TKINFO"
	.tkinfo
        /*0018*/ 	.word	0x00000002
        /*0030*/ 	.string	""
        /*0030*/ 	.string	"ptxas"
        /*0030*/ 	.string	"Cuda compilation tools, release 13.0, V13.0.88"
        /*0030*/ 	.string	"Build cuda_13.0.r13.0/compiler.36424714_0"
        /*0030*/ 	.string	"-arch sm_100 -m 64 "



//--------------------- .note.nv.cuinfo           --------------------------
	.section	.note.nv.cuinfo,"",@"SHT_NOTE"
	.sectionflags	@"SHF_NOTE_NV_CUINFO"
        /*0018*/ 	.short	0x0002
        /*001a*/ 	.short	0x0064
        /*001c*/ 	.short	0x0082
	.zero		2


//--------------------- .nv.info                  --------------------------
	.section	.nv.info,"",@"SHT_CUDA_INFO"
	.align	4


	//----- nvinfo : EIATTR_REGCOUNT
	.align		4
        /*0000*/ 	.byte	0x04, 0x2f
        /*0002*/ 	.short	(.L_1 - .L_0)
	.align		4
.L_0:
        /*0004*/ 	.word	index@(_Z11mat_mul_gpuPfS_S_iii)
        /*0008*/ 	.word	0x00000020


	//----- nvinfo : EIATTR_FRAME_SIZE
	.align		4
.L_1:
        /*000c*/ 	.byte	0x04, 0x11
        /*000e*/ 	.short	(.L_3 - .L_2)
	.align		4
.L_2:
        /*0010*/ 	.word	index@(_Z11mat_mul_gpuPfS_S_iii)
        /*0014*/ 	.word	0x00000000


	//----- nvinfo : EIATTR_MIN_STACK_SIZE
	.align		4
.L_3:
        /*0018*/ 	.byte	0x04, 0x12
        /*001a*/ 	.short	(.L_5 - .L_4)
	.align		4
.L_4:
        /*001c*/ 	.word	index@(_Z11mat_mul_gpuPfS_S_iii)
        /*0020*/ 	.word	0x00000000
.L_5:


//--------------------- .nv.compat                --------------------------
	.section	.nv.compat,"",@"SHT_CUDA_COMPAT_INFO"
	.align	4
        /*0000*/ 	.byte	0x02, 0x09, 0x00, 0x00, 0x02, 0x02, 0x01, 0x00, 0x02, 0x05, 0x05, 0x00, 0x03, 0x07, 0x01, 0x01
        /*0010*/ 	.byte	0x02, 0x03, 0x00, 0x00, 0x02, 0x06, 0x01, 0x00, 0x04, 0x0b, 0x08, 0x00, 0x01, 0x00, 0x00, 0x00
        /*0020*/ 	.byte	0x00, 0x00, 0x00, 0x00


//--------------------- .nv.info._Z11mat_mul_gpuPfS_S_iii --------------------------
	.section	.nv.info._Z11mat_mul_gpuPfS_S_iii,"",@"SHT_CUDA_INFO"
	.sectionflags	@""
	.align	4


	//----- nvinfo : EIATTR_CUDA_API_VERSION
	.align		4
        /*0000*/ 	.byte	0x04, 0x37
        /*0002*/ 	.short	(.L_7 - .L_6)
.L_6:
        /*0004*/ 	.word	0x00000082


	//----- nvinfo : EIATTR_KPARAM_INFO
	.align		4
.L_7:
        /*0008*/ 	.byte	0x04, 0x17
        /*000a*/ 	.short	(.L_9 - .L_8)
.L_8:
        /*000c*/ 	.word	0x00000000
        /*0010*/ 	.short	0x0005
        /*0012*/ 	.short	0x0020
        /*0014*/ 	.byte	0x00, 0xf0, 0x11, 0x00


	//----- nvinfo : EIATTR_KPARAM_INFO
	.align		4
.L_9:
        /*0018*/ 	.byte	0x04, 0x17
        /*001a*/ 	.short	(.L_11 - .L_10)
.L_10:
        /*001c*/ 	.word	0x00000000
        /*0020*/ 	.short	0x0004
        /*0022*/ 	.short	0x001c
        /*0024*/ 	.byte	0x00, 0xf0, 0x11, 0x00


	//----- nvinfo : EIATTR_KPARAM_INFO
	.align		4
.L_11:
        /*0028*/ 	.byte	0x04, 0x17
        /*002a*/ 	.short	(.L_13 - .L_12)
.L_12:
        /*002c*/ 	.word	0x00000000
        /*0030*/ 	.short	0x0003
        /*0032*/ 	.short	0x0018
        /*0034*/ 	.byte	0x00, 0xf0, 0x11, 0x00


	//----- nvinfo : EIATTR_KPARAM_INFO
	.align		4
.L_13:
        /*0038*/ 	.byte	0x04, 0x17
        /*003a*/ 	.short	(.L_15 - .L_14)
.L_14:
        /*003c*/ 	.word	0x00000000
        /*0040*/ 	.short	0x0002
        /*0042*/ 	.short	0x0010
        /*0044*/ 	.byte	0x00, 0xf5, 0x21, 0x00


	//----- nvinfo : EIATTR_KPARAM_INFO
	.align		4
.L_15:
        /*0048*/ 	.byte	0x04, 0x17
        /*004a*/ 	.short	(.L_17 - .L_16)
.L_16:
        /*004c*/ 	.word	0x00000000
        /*0050*/ 	.short	0x0001
        /*0052*/ 	.short	0x0008
        /*0054*/ 	.byte	0x00, 0xf5, 0x21, 0x00


	//----- nvinfo : EIATTR_KPARAM_INFO
	.align		4
.L_17:
        /*0058*/ 	.byte	0x04, 0x17
        /*005a*/ 	.short	(.L_19 - .L_18)
.L_18:
        /*005c*/ 	.word	0x00000000
        /*0060*/ 	.short	0x0000
        /*0062*/ 	.short	0x0000
        /*0064*/ 	.byte	0x00, 0xf5, 0x21, 0x00


	//----- nvinfo : EIATTR_SPARSE_MMA_MASK
	.align		4
.L_19:
        /*0068*/ 	.byte	0x03, 0x50
        /*006a*/ 	.short	0x0000


	//----- nvinfo : EIATTR_MAXREG_COUNT
	.align		4
        /*006c*/ 	.byte	0x03, 0x1b
        /*006e*/ 	.short	0x00ff


	//----- nvinfo : EIATTR_MERCURY_ISA_VERSION
	.align		4
        /*0070*/ 	.byte	0x03, 0x5f
        /*0072*/ 	.short	0x0101


	//----- nvinfo : EIATTR_VRC_CTA_INIT_COUNT
	.align		4
        /*0074*/ 	.byte	0x02, 0x4a
	.zero		1
	.zero		1


	//----- nvinfo : EIATTR_EXIT_INSTR_OFFSETS
	.align		4
        /*0078*/ 	.byte	0x04, 0x1c
        /*007a*/ 	.short	(.L_21 - .L_20)


	//   ....[0]....
.L_20:
        /*007c*/ 	.word	0x000000c0


	//   ....[1]....
        /*0080*/ 	.word	0x00000ad0


	//----- nvinfo : EIATTR_CBANK_PARAM_SIZE
	.align		4
.L_21:
        /*0084*/ 	.byte	0x03, 0x19
        /*0086*/ 	.short	0x0024


	//----- nvinfo : EIATTR_PARAM_CBANK
	.align		4
        /*0088*/ 	.byte	0x04, 0x0a
        /*008a*/ 	.short	(.L_23 - .L_22)
	.align		4
.L_22:
        /*008c*/ 	.word	index@(.nv.constant0._Z11mat_mul_gpuPfS_S_iii)
        /*0090*/ 	.short	0x0380
        /*0092*/ 	.short	0x0024


	//----- nvinfo : EIATTR_SW_WAR
	.align		4
.L_23:
        /*0094*/ 	.byte	0x04, 0x36
        /*0096*/ 	.short	(.L_25 - .L_24)
.L_24:
        /*0098*/ 	.word	0x00000008
.L_25:


//--------------------- .nv.callgraph             --------------------------
	.section	.nv.callgraph,"",@"SHT_CUDA_CALLGRAPH"
	.align	4
	.sectionentsize	8
	.align		4
        /*0000*/ 	.word	0x00000000
	.align		4
        /*0004*/ 	.word	0xffffffff
	.align		4
        /*0008*/ 	.word	0x00000000
	.align		4
        /*000c*/ 	.word	0xfffffffe
	.align		4
        /*0010*/ 	.word	0x00000000
	.align		4
        /*0014*/ 	.word	0xfffffffd
	.align		4
        /*0018*/ 	.word	0x00000000
	.align		4
        /*001c*/ 	.word	0xfffffffc


//--------------------- .text._Z11mat_mul_gpuPfS_S_iii --------------------------
	.section	.text._Z11mat_mul_gpuPfS_S_iii,"ax",@progbits
	.align	128
        .global         _Z11mat_mul_gpuPfS_S_iii
        .type           _Z11mat_mul_gpuPfS_S_iii,@function
        .size           _Z11mat_mul_gpuPfS_S_iii,(.L_x_7 - _Z11mat_mul_gpuPfS_S_iii)
        .other          _Z11mat_mul_gpuPfS_S_iii,@"STO_CUDA_ENTRY STV_DEFAULT"
_Z11mat_mul_gpuPfS_S_iii:
.text._Z11mat_mul_gpuPfS_S_iii:
[----:B------:R-:W-:Y:S01]  /*0000*/  LDC R1, c[0x0][0x37c] ;  /* 0x0000df00ff017b82 */ /* 0x000fe20000000800 */
[----:B------:R-:W0:Y:S07]  /*0010*/  S2R R7, SR_TID.X ;  /* 0x0000000000077919 */ /* 0x000e2e0000002100 */
[----:B------:R-:W1:Y:S01]  /*0020*/  LDC R3, c[0x0][0x364] ;  /* 0x0000d900ff037b82 */ /* 0x000e620000000800 */
[----:B------:R-:W1:Y:S07]  /*0030*/  S2R R2, SR_TID.Y ;  /* 0x0000000000027919 */ /* 0x000e6e0000002200 */
[----:B------:R-:W0:Y:S08]  /*0040*/  S2UR UR5, SR_CTAID.X ;  /* 0x00000000000579c3 */ /* 0x000e300000002500 */
[----:B------:R-:W0:Y:S08]  /*0050*/  LDC R0, c[0x0][0x360] ;  /* 0x0000d800ff007b82 */ /* 0x000e300000000800 */
[----:B------:R-:W1:Y:S08]  /*0060*/  S2UR UR4, SR_CTAID.Y ;  /* 0x00000000000479c3 */ /* 0x000e700000002600 */
[----:B------:R-:W2:Y:S01]  /*0070*/  LDC.64 R4, c[0x0][0x398] ;  /* 0x0000e600ff047b82 */ /* 0x000ea20000000a00 */
[----:B0-----:R-:W-:-:S02]  /*0080*/  IMAD R0, R0, UR5, R7 ;  /* 0x0000000500007c24 */ /* 0x001fc4000f8e0207 */
[----:B-1----:R-:W-:-:S03]  /*0090*/  IMAD R3, R3, UR4, R2 ;  /* 0x0000000403037c24 */ /* 0x002fc6000f8e0202 */
[----:B--2---:R-:W-:-:S04]  /*00a0*/  ISETP.GE.AND P0, PT, R0, R5, PT ;  /* 0x000000050000720c */ /* 0x004fc80003f06270 */
[----:B------:R-:W-:-:S13]  /*00b0*/  ISETP.GE.OR P0, PT, R3, R4, P0 ;  /* 0x000000040300720c */ /* 0x000fda0000706670 */
[----:B------:R-:W-:Y:S05]  /*00c0*/  @P0 EXIT ;  /* 0x000000000000094d */ /* 0x000fea0003800000 */
[----:B------:R-:W0:Y:S01]  /*00d0*/  LDCU UR5, c[0x0][0x3a0] ;  /* 0x00007400ff0577ac */ /* 0x000e220008000800 */
[----:B------:R-:W-:Y:S01]  /*00e0*/  HFMA2 R13, -RZ, RZ, 0, 0 ;  /* 0x00000000ff0d7431 */ /* 0x000fe200000001ff */
[----:B------:R-:W1:Y:S01]  /*00f0*/  LDCU.64 UR8, c[0x0][0x358] ;  /* 0x00006b00ff0877ac */ /* 0x000e620008000a00 */
[----:B0-----:R-:W-:-:S09]  /*0100*/  UISETP.GE.AND UP0, UPT, UR5, 0x1, UPT ;  /* 0x000000010500788c */ /* 0x001fd2000bf06270 */
[----:B-1----:R-:W-:Y:S05]  /*0110*/  BRA.U !UP0, `(.L_x_0) ;  /* 0x00000009085c7547 */ /* 0x002fea000b800000 */
[----:B------:R-:W-:Y:S02]  /*0120*/  UISETP.GE.U32.AND UP1, UPT, UR5, 0x8, UPT ;  /* 0x000000080500788c */ /* 0x000fe4000bf26070 */
[----:B------:R-:W-:Y:S01]  /*0130*/  IMAD R2, R3, UR5, RZ ;  /* 0x0000000503027c24 */ /* 0x000fe2000f8e02ff */
[----:B------:R-:W-:Y:S01]  /*0140*/  ULOP3.LUT UR6, UR5, 0x7, URZ, 0xc0, !UPT ;  /* 0x0000000705067892 */ /* 0x000fe2000f8ec0ff */
[----:B------:R-:W-:Y:S01]  /*0150*/  CS2R R12, SRZ ;  /* 0x00000000000c7805 */ /* 0x000fe2000001ff00 */
[----:B------:R-:W-:Y:S02]  /*0160*/  UMOV UR4, URZ ;  /* 0x000000ff00047c82 */ /* 0x000fe40008000000 */
[----:B------:R-:W-:Y:S02]  /*0170*/  UISETP.NE.AND UP0, UPT, UR6, URZ, UPT ;  /* 0x000000ff0600728c */ /* 0x000fe4000bf05270 */
[----:B------:R-:W-:Y:S09]  /*0180*/  BRA.U !UP1, `(.L_x_1) ;  /* 0x0000000109fc7547 */ /* 0x000ff2000b800000 */
[----:B------:R-:W0:Y:S01]  /*0190*/  LDC.64 R6, c[0x0][0x380] ;  /* 0x0000e000ff067b82 */ /* 0x000e220000000a00 */
[----:B------:R-:W-:Y:S01]  /*01a0*/  ULOP3.LUT UR4, UR5, 0x7ffffff8, URZ, 0xc0, !UPT ;  /* 0x7ffffff805047892 */ /* 0x000fe2000f8ec0ff */
[----:B------:R-:W-:-:S03]  /*01b0*/  CS2R R12, SRZ ;  /* 0x00000000000c7805 */ /* 0x000fc6000001ff00 */
[----:B------:R-:W-:Y:S01]  /*01c0*/  UIADD3 UR7, UPT, UPT, -UR4, URZ, URZ ;  /* 0x000000ff04077290 */ /* 0x000fe2000fffe1ff */
[----:B0-----:R-:W-:-:S03]  /*01d0*/  IMAD.WIDE.U32 R6, R2, 0x4, R6 ;  /* 0x0000000402067825 */ /* 0x001fc600078e0006 */
[----:B------:R-:W-:Y:S02]  /*01e0*/  IADD3 R10, P0, PT, R6, 0x10, RZ ;  /* 0x00000010060a7810 */ /* 0x000fe40007f1e0ff */
[----:B------:R-:W-:Y:S02]  /*01f0*/  MOV R6, R0 ;  /* 0x0000000000067202 */ /* 0x000fe40000000f00 */
[----:B------:R-:W-:-:S09]  /*0200*/  IADD3.X R11, PT, PT, RZ, R7, RZ, P0, !PT ;  /* 0x00000007ff0b7210 */ /* 0x000fd200007fe4ff */
.L_x_2:
[----:B------:R-:W0:Y:S01]  /*0210*/  LDC.64 R20, c[0x0][0x388] ;  /* 0x0000e200ff147b82 */ /* 0x000e220000000a00 */
[----:B------:R-:W2:Y:S04]  /*0220*/  LDG.E R14, desc[UR8][R10.64+-0x10] ;  /* 0xfffff0080a0e7981 */ /* 0x000ea8000c1e1900 */
[----:B------:R-:W3:Y:S04]  /*0230*/  LDG.E R4, desc[UR8][R10.64+-0xc] ;  /* 0xfffff4080a047981 */ /* 0x000ee8000c1e1900 */
[----:B------:R-:W4:Y:S04]  /*0240*/  LDG.E R9, desc[UR8][R10.64+-0x8] ;  /* 0xfffff8080a097981 */ /* 0x000f28000c1e1900 */
[----:B------:R-:W5:Y:S04]  /*0250*/  LDG.E R8, desc[UR8][R10.64+0xc] ;  /* 0x00000c080a087981 */ /* 0x000f68000c1e1900 */
[----:B------:R-:W5:Y:S04]  /*0260*/  LDG.E R29, desc[UR8][R10.64+-0x4] ;  /* 0xfffffc080a1d7981 */ /* 0x000f68000c1e1900 */
[----:B------:R-:W5:Y:S01]  /*0270*/  LDG.E R27, desc[UR8][R10.64] ;  /* 0x000000080a1b7981 */ /* 0x000f62000c1e1900 */
[----:B0-----:R-:W-:-:S03]  /*0280*/  IMAD.WIDE R20, R6, 0x4, R20 ;  /* 0x0000000406147825 */ /* 0x001fc600078e0214 */
[----:B------:R-:W5:Y:S04]  /*0290*/  LDG.E R26, desc[UR8][R10.64+0x8] ;  /* 0x000008080a1a7981 */ /* 0x000f68000c1e1900 */
[----:B------:R0:W3:Y:S04]  /*02a0*/  LDG.E R16, desc[UR8][R20.64] ;  /* 0x0000000814107981 */ /* 0x0000e8000c1e1900 */
[----:B------:R-:W5:Y:S01]  /*02b0*/  LDG.E R25, desc[UR8][R10.64+0x4] ;  /* 0x000004080a197981 */ /* 0x000f62000c1e1900 */
[----:B0-----:R-:W-:-:S05]  /*02c0*/  IMAD.WIDE R20, R5, 0x4, R20 ;  /* 0x0000000405147825 */ /* 0x001fca00078e0214 */
[----:B------:R0:W4:Y:S01]  /*02d0*/  LDG.E R28, desc[UR8][R20.64] ;  /* 0x00000008141c7981 */ /* 0x000122000c1e1900 */
[----:B------:R-:W-:-:S05]  /*02e0*/  IMAD.WIDE R22, R5, 0x4, R20 ;  /* 0x0000000405167825 */ /* 0x000fca00078e0214 */
[----:B------:R1:W5:Y:S01]  /*02f0*/  LDG.E R24, desc[UR8][R22.64] ;  /* 0x0000000816187981 */ /* 0x000362000c1e1900 */
[----:B------:R-:W-:-:S05]  /*0300*/  IMAD.WIDE R18, R5, 0x4, R22 ;  /* 0x0000000405127825 */ /* 0x000fca00078e0216 */
[----:B------:R-:W5:Y:S01]  /*0310*/  LDG.E R7, desc[UR8][R18.64] ;  /* 0x0000000812077981 */ /* 0x000f62000c1e1900 */
[----:B0-----:R-:W-:-:S04]  /*0320*/  IMAD.WIDE R20, R5, 0x4, R18 ;  /* 0x0000000405147825 */ /* 0x001fc800078e0212 */
[C---:B-1----:R-:W-:Y:S01]  /*0330*/  IMAD.WIDE R22, R5.reuse, 0x4, R20 ;  /* 0x0000000405167825 */ /* 0x042fe200078e0214 */
[----:B------:R-:W5:Y:S04]  /*0340*/  LDG.E R18, desc[UR8][R20.64] ;  /* 0x0000000814127981 */ /* 0x000f68000c1e1900 */
[----:B------:R-:W5:Y:S01]  /*0350*/  LDG.E R19, desc[UR8][R22.64] ;  /* 0x0000000816137981 */ /* 0x000f62000c1e1900 */
[----:B--2---:R-:W-:Y:S08]  /*0360*/  F2F.F64.F32 R14, R14 ;  /* 0x0000000e000e7310 */ /* 0x004ff00000201800 */
[----:B---3--:R-:W0:Y:S02]  /*0370*/  F2F.F64.F32 R16, R16 ;  /* 0x0000001000107310 */ /* 0x008e240000201800 */
[----:B0-----:R-:W-:Y:S01]  /*0380*/  DFMA R14, R14, R16, R12 ;  /* 0x000000100e0e722b */ /* 0x001fe2000000000c */
[----:B------:R-:W-:-:S05]  /*0390*/  IMAD.WIDE R16, R5, 0x4, R22 ;  /* 0x0000000405107825 */ /* 0x000fca00078e0216 */
[----:B------:R4:W2:Y:S01]  /*03a0*/  LDG.E R20, desc[UR8][R16.64] ;  /* 0x0000000810147981 */ /* 0x0008a2000c1e1900 */
[----:B------:R-:W-:-:S05]  /*03b0*/  IMAD.WIDE R12, R5, 0x4, R16 ;  /* 0x00000004050c7825 */ /* 0x000fca00078e0210 */
[----:B------:R0:W3:Y:S01]  /*03c0*/  LDG.E R21, desc[UR8][R12.64] ;  /* 0x000000080c157981 */ /* 0x0000e2000c1e1900 */
[----:B----4-:R-:W-:Y:S08]  /*03d0*/  F2F.F64.F32 R16, R28 ;  /* 0x0000001c00107310 */ /* 0x010ff00000201800 */
[----:B0-----:R-:W0:Y:S08]  /*03e0*/  F2F.F64.F32 R12, R4 ;  /* 0x00000004000c7310 */ /* 0x001e300000201800 */
[----:B------:R-:W-:Y:S01]  /*03f0*/  F2F.F64.F32 R22, R9 ;  /* 0x0000000900167310 */ /* 0x000fe20000201800 */
[----:B0-----:R-:W-:-:S07]  /*0400*/  DFMA R14, R12, R16, R14 ;  /* 0x000000100c0e722b */ /* 0x001fce000000000e */
[----:B-----5:R-:W0:Y:S08]  /*0410*/  F2F.F64.F32 R12, R24 ;  /* 0x00000018000c7310 */ /* 0x020e300000201800 */
[----:B------:R-:W-:Y:S01]  /*0420*/  F2F.F64.F32 R16, R29 ;  /* 0x0000001d00107310 */ /* 0x000fe20000201800 */
[----:B0-----:R-:W-:-:S07]  /*0430*/  DFMA R14, R22, R12, R14 ;  /* 0x0000000c160e722b */ /* 0x001fce000000000e */
[----:B------:R-:W-:Y:S08]  /*0440*/  F2F.F64.F32 R12, R8 ;  /* 0x00000008000c7310 */ /* 0x000ff00000201800 */
[----:B------:R-:W0:Y:S08]  /*0450*/  F2F.F64.F32 R8, R7 ;  /* 0x0000000700087310 */ /* 0x000e300000201800 */
[----:B------:R-:W-:Y:S08]  /*0460*/  F2F.F64.F32 R28, R27 ;  /* 0x0000001b001c7310 */ /* 0x000ff00000201800 */
[----:B------:R-:W-:Y:S01]  /*0470*/  F2F.F64.F32 R22, R26 ;  /* 0x0000001a00167310 */ /* 0x000fe20000201800 */
[----:B0-----:R-:W-:-:S07]  /*0480*/  DFMA R14, R16, R8, R14 ;  /* 0x00000008100e722b */ /* 0x001fce000000000e */
[----:B------:R-:W0:Y:S08]  /*0490*/  F2F.F64.F32 R26, R18 ;  /* 0x00000012001a7310 */ /* 0x000e300000201800 */
[----:B------:R-:W-:Y:S08]  /*04a0*/  F2F.F64.F32 R24, R25 ;  /* 0x0000001900187310 */ /* 0x000ff00000201800 */
[----:B------:R-:W1:Y:S01]  /*04b0*/  F2F.F64.F32 R16, R19 ;  /* 0x0000001300107310 */ /* 0x000e620000201800 */
[----:B0-----:R-:W-:Y:S01]  /*04c0*/  DFMA R28, R28, R26, R14 ;  /* 0x0000001a1c1c722b */ /* 0x001fe2000000000e */
[----:B------:R-:W-:-:S04]  /*04d0*/  UIADD3 UR7, UPT, UPT, UR7, 0x8, URZ ;  /* 0x0000000807077890 */ /* 0x000fc8000fffe0ff */
[----:B------:R-:W-:-:S03]  /*04e0*/  UISETP.NE.AND UP1, UPT, UR7, URZ, UPT ;  /* 0x000000ff0700728c */ /* 0x000fc6000bf25270 */
[----:B-1----:R-:W-:Y:S01]  /*04f0*/  DFMA R16, R24, R16, R28 ;  /* 0x000000101810722b */ /* 0x002fe2000000001c */
[----:B------:R-:W-:Y:S02]  /*0500*/  IADD3 R10, P0, PT, R10, 0x20, RZ ;  /* 0x000000200a0a7810 */ /* 0x000fe40007f1e0ff */
[----:B------:R-:W-:Y:S02]  /*0510*/  LEA R6, R5, R6, 0x3 ;  /* 0x0000000605067211 */ /* 0x000fe400078e18ff */
[----:B------:R-:W-:Y:S01]  /*0520*/  IADD3.X R11, PT, PT, RZ, R11, RZ, P0, !PT ;  /* 0x0000000bff0b7210 */ /* 0x000fe200007fe4ff */
[----:B--2---:R-:W0:Y:S08]  /*0530*/  F2F.F64.F32 R14, R20 ;  /* 0x00000014000e7310 */ /* 0x004e300000201800 */
[----:B---3--:R-:W1:Y:S01]  /*0540*/  F2F.F64.F32 R24, R21 ;  /* 0x0000001500187310 */ /* 0x008e620000201800 */
[----:B0-----:R-:W-:-:S08]  /*0550*/  DFMA R14, R22, R14, R16 ;  /* 0x0000000e160e722b */ /* 0x001fd00000000010 */
[----:B-1----:R-:W-:Y:S01]  /*0560*/  DFMA R12, R12, R24, R14 ;  /* 0x000000180c0c722b */ /* 0x002fe2000000000e */
[----:B------:R-:W-:Y:S10]  /*0570*/  BRA.U UP1, `(.L_x_2) ;  /* 0xfffffffd01247547 */ /* 0x000ff4000b83ffff */
.L_x_1:
[----:B------:R-:W-:Y:S05]  /*0580*/  BRA.U !UP0, `(.L_x_3) ;  /* 0x00000005083c7547 */ /* 0x000fea000b800000 */
[----:B------:R-:W-:Y:S02]  /*0590*/  UISETP.GE.U32.AND UP0, UPT, UR6, 0x4, UPT ;  /* 0x000000040600788c */ /* 0x000fe4000bf06070 */
[----:B------:R-:W-:-:S04]  /*05a0*/  ULOP3.LUT UR7, UR5, 0x3, URZ, 0xc0, !UPT ;  /* 0x0000000305077892 */ /* 0x000fc8000f8ec0ff */
[----:B------:R-:W-:-:S03]  /*05b0*/  UISETP.NE.AND UP1, UPT, UR7, URZ, UPT ;  /* 0x000000ff0700728c */ /* 0x000fc6000bf25270 */
[----:B------:R-:W-:Y:S08]  /*05c0*/  BRA.U !UP0, `(.L_x_4) ;  /* 0x00000001088c7547 */ /* 0x000ff0000b800000 */
[----:B------:R-:W0:Y:S01]  /*05d0*/  LDC.64 R6, c[0x0][0x380] ;  /* 0x0000e000ff067b82 */ /* 0x000e220000000a00 */
[----:B------:R-:W1:Y:S01]  /*05e0*/  LDCU.64 UR10, c[0x0][0x380] ;  /* 0x00007000ff0a77ac */ /* 0x000e620008000a00 */
[C---:B------:R-:W-:Y:S01]  /*05f0*/  IADD3 R11, PT, PT, R2.reuse, UR4, RZ ;  /* 0x00000004020b7c10 */ /* 0x040fe2000fffe0ff */
[----:B------:R-:W-:Y:S01]  /*0600*/  IMAD R15, R5, UR4, R0 ;  /* 0x00000004050f7c24 */ /* 0x000fe2000f8e0200 */
[----:B------:R-:W-:-:S04]  /*0610*/  IADD3 R4, P0, PT, R2, UR4, RZ ;  /* 0x0000000402047c10 */ /* 0x000fc8000ff1e0ff */
[----:B------:R-:W2:Y:S01]  /*0620*/  LDC.64 R8, c[0x0][0x388] ;  /* 0x0000e200ff087b82 */ /* 0x000ea20000000a00 */
[----:B0-----:R-:W-:Y:S01]  /*0630*/  IMAD.WIDE.U32 R6, R11, 0x4, R6 ;  /* 0x000000040b067825 */ /* 0x001fe200078e0006 */
[----:B------:R-:W-:Y:S02]  /*0640*/  IADD3.X R11, PT, PT, RZ, RZ, RZ, P0, !PT ;  /* 0x000000ffff0b7210 */ /* 0x000fe400007fe4ff */
[C---:B-1----:R-:W-:Y:S02]  /*0650*/  LEA R22, P0, R4.reuse, UR10, 0x2 ;  /* 0x0000000a04167c11 */ /* 0x042fe4000f8010ff */
[----:B------:R-:W3:Y:S01]  /*0660*/  LDG.E R26, desc[UR8][R6.64] ;  /* 0x00000008061a7981 */ /* 0x000ee2000c1e1900 */
[----:B--2---:R-:W-:Y:S01]  /*0670*/  IMAD.WIDE R8, R15, 0x4, R8 ;  /* 0x000000040f087825 */ /* 0x004fe200078e0208 */
[----:B------:R-:W-:-:S04]  /*0680*/  LEA.HI.X R23, R4, UR11, R11, 0x2, P0 ;  /* 0x0000000b04177c11 */ /* 0x000fc800080f140b */
[----:B------:R-:W2:Y:S01]  /*0690*/  LDG.E R20, desc[UR8][R8.64] ;  /* 0x0000000808147981 */ /* 0x000ea2000c1e1900 */
[----:B------:R-:W-:-:S03]  /*06a0*/  IMAD.WIDE R10, R5, 0x4, R8 ;  /* 0x00000004050a7825 */ /* 0x000fc600078e0208 */
[----:B------:R-:W4:Y:S04]  /*06b0*/  LDG.E R27, desc[UR8][R22.64+0x4] ;  /* 0x00000408161b7981 */ /* 0x000f28000c1e1900 */
[----:B------:R-:W5:Y:S01]  /*06c0*/  LDG.E R28, desc[UR8][R10.64] ;  /* 0x000000080a1c7981 */ /* 0x000f62000c1e1900 */
[----:B------:R-:W-:-:S03]  /*06d0*/  IMAD.WIDE R24, R5, 0x4, R10 ;  /* 0x0000000405187825 */ /* 0x000fc600078e020a */
[----:B------:R-:W4:Y:S04]  /*06e0*/  LDG.E R29, desc[UR8][R22.64+0x8] ;  /* 0x00000808161d7981 */ /* 0x000f28000c1e1900 */
[----:B------:R-:W4:Y:S01]  /*06f0*/  LDG.E R4, desc[UR8][R24.64] ;  /* 0x0000000818047981 */ /* 0x000f22000c1e1900 */
[----:B------:R-:W-:-:S03]  /*0700*/  IMAD.WIDE R18, R5, 0x4, R24 ;  /* 0x0000000405127825 */ /* 0x000fc600078e0218 */
[----:B------:R-:W4:Y:S04]  /*0710*/  LDG.E R6, desc[UR8][R22.64+0xc] ;  /* 0x00000c0816067981 */ /* 0x000f28000c1e1900 */
[----:B------:R-:W4:Y:S01]  /*0720*/  LDG.E R18, desc[UR8][R18.64] ;  /* 0x0000000812127981 */ /* 0x000f22000c1e1900 */
[----:B------:R-:W-:Y:S01]  /*0730*/  UIADD3 UR4, UPT, UPT, UR4, 0x4, URZ ;  /* 0x0000000404047890 */ /* 0x000fe2000fffe0ff */
[----:B---3--:R-:W-:Y:S08]  /*0740*/  F2F.F64.F32 R16, R26 ;  /* 0x0000001a00107310 */ /* 0x008ff00000201800 */
[----:B--2---:R-:W0:Y:S08]  /*0750*/  F2F.F64.F32 R20, R20 ;  /* 0x0000001400147310 */ /* 0x004e300000201800 */
[----:B-----5:R-:W-:Y:S08]  /*0760*/  F2F.F64.F32 R14, R28 ;  /* 0x0000001c000e7310 */ /* 0x020ff00000201800 */
[----:B----4-:R-:W1:Y:S01]  /*0770*/  F2F.F64.F32 R10, R27 ;  /* 0x0000001b000a7310 */ /* 0x010e620000201800 */
[----:B0-----:R-:W-:-:S07]  /*0780*/  DFMA R16, R16, R20, R12 ;  /* 0x000000141010722b */ /* 0x001fce000000000c */
[----:B------:R-:W-:Y:S08]  /*0790*/  F2F.F64.F32 R8, R29 ;  /* 0x0000001d00087310 */ /* 0x000ff00000201800 */
[----:B------:R-:W0:Y:S01]  /*07a0*/  F2F.F64.F32 R12, R4 ;  /* 0x00000004000c7310 */ /* 0x000e220000201800 */
[----:B-1----:R-:W-:-:S07]  /*07b0*/  DFMA R10, R10, R14, R16 ;  /* 0x0000000e0a0a722b */ /* 0x002fce0000000010 */
[----:B------:R-:W-:Y:S08]  /*07c0*/  F2F.F64.F32 R6, R6 ;  /* 0x0000000600067310 */ /* 0x000ff00000201800 */
[----:B------:R-:W1:Y:S01]  /*07d0*/  F2F.F64.F32 R14, R18 ;  /* 0x00000012000e7310 */ /* 0x000e620000201800 */
[----:B0-----:R-:W-:-:S08]  /*07e0*/  DFMA R12, R8, R12, R10 ;  /* 0x0000000c080c722b */ /* 0x001fd0000000000a */
[----:B-1----:R-:W-:-:S11]  /*07f0*/  DFMA R12, R6, R14, R12 ;  /* 0x0000000e060c722b */ /* 0x002fd6000000000c */
.L_x_4:
[----:B------:R-:W-:Y:S05]  /*0800*/  BRA.U !UP1, `(.L_x_3) ;  /* 0x00000001099c7547 */ /* 0x000fea000b800000 */
[----:B------:R-:W-:Y:S02]  /*0810*/  UISETP.NE.AND UP0, UPT, UR7, 0x1, UPT ;  /* 0x000000010700788c */ /* 0x000fe4000bf05270 */
[----:B------:R-:W-:-:S04]  /*0820*/  ULOP3.LUT UR5, UR5, 0x1, URZ, 0xc0, !UPT ;  /* 0x0000000105057892 */ /* 0x000fc8000f8ec0ff */
[----:B------:R-:W-:-:S03]  /*0830*/  UISETP.NE.U32.AND UP1, UPT, UR5, 0x1, UPT ;  /* 0x000000010500788c */ /* 0x000fc6000bf25070 */
[----:B------:R-:W-:Y:S08]  /*0840*/  BRA.U !UP0, `(.L_x_5) ;  /* 0x00000001085c7547 */ /* 0x000ff0000b800000 */
[----:B------:R-:W0:Y:S01]  /*0850*/  LDC.64 R6, c[0x0][0x380] ;  /* 0x0000e000ff067b82 */ /* 0x000e220000000a00 */
[----:B------:R-:W1:Y:S01]  /*0860*/  LDCU.64 UR6, c[0x0][0x380] ;  /* 0x00007000ff0677ac */ /* 0x000e620008000a00 */
[C---:B------:R-:W-:Y:S01]  /*0870*/  IADD3 R11, PT, PT, R2.reuse, UR4, RZ ;  /* 0x00000004020b7c10 */ /* 0x040fe2000fffe0ff */
[----:B------:R-:W-:Y:S01]  /*0880*/  IMAD R15, R5, UR4, R0 ;  /* 0x00000004050f7c24 */ /* 0x000fe2000f8e0200 */
[----:B------:R-:W-:-:S04]  /*0890*/  IADD3 R4, P0, PT, R2, UR4, RZ ;  /* 0x0000000402047c10 */ /* 0x000fc8000ff1e0ff */
[----:B------:R-:W2:Y:S01]  /*08a0*/  LDC.64 R8, c[0x0][0x388] ;  /* 0x0000e200ff087b82 */ /* 0x000ea20000000a00 */
[----:B0-----:R-:W-:-:S06]  /*08b0*/  IMAD.WIDE.U32 R6, R11, 0x4, R6 ;  /* 0x000000040b067825 */ /* 0x001fcc00078e0006 */
[----:B------:R-:W3:Y:S01]  /*08c0*/  LDG.E R6, desc[UR8][R6.64] ;  /* 0x0000000806067981 */ /* 0x000ee2000c1e1900 */
[----:B--2---:R-:W-:Y:S01]  /*08d0*/  IMAD.WIDE R10, R15, 0x4, R8 ;  /* 0x000000040f0a7825 */ /* 0x004fe200078e0208 */
[----:B------:R-:W-:Y:S02]  /*08e0*/  IADD3.X R9, PT, PT, RZ, RZ, RZ, P0, !PT ;  /* 0x000000ffff097210 */ /* 0x000fe400007fe4ff */
[C---:B-1----:R-:W-:Y:S02]  /*08f0*/  LEA R16, P0, R4.reuse, UR6, 0x2 ;  /* 0x0000000604107c11 */ /* 0x042fe4000f8010ff */
[----:B------:R-:W2:Y:S01]  /*0900*/  LDG.E R14, desc[UR8][R10.64] ;  /* 0x000000080a0e7981 */ /* 0x000ea2000c1e1900 */
[----:B------:R-:W-:Y:S01]  /*0910*/  IMAD.WIDE R20, R5, 0x4, R10 ;  /* 0x0000000405147825 */ /* 0x000fe200078e020a */
[----:B------:R-:W-:-:S05]  /*0920*/  LEA.HI.X R17, R4, UR7, R9, 0x2, P0 ;  /* 0x0000000704117c11 */ /* 0x000fca00080f1409 */
[----:B------:R-:W4:Y:S04]  /*0930*/  LDG.E R20, desc[UR8][R20.64] ;  /* 0x0000000814147981 */ /* 0x000f28000c1e1900 */
[----:B------:R-:W5:Y:S01]  /*0940*/  LDG.E R16, desc[UR8][R16.64+0x4] ;  /* 0x0000040810107981 */ /* 0x000f62000c1e1900 */
[----:B------:R-:W-:Y:S01]  /*0950*/  UIADD3 UR4, UPT, UPT, UR4, 0x2, URZ ;  /* 0x0000000204047890 */ /* 0x000fe2000fffe0ff */
[----:B---3--:R-:W-:Y:S08]  /*0960*/  F2F.F64.F32 R8, R6 ;  /* 0x0000000600087310 */ /* 0x008ff00000201800 */
[----:B--2---:R-:W0:Y:S08]  /*0970*/  F2F.F64.F32 R14, R14 ;  /* 0x0000000e000e7310 */ /* 0x004e300000201800 */
[----:B----4-:R-:W-:Y:S08]  /*0980*/  F2F.F64.F32 R22, R20 ;  /* 0x0000001400167310 */ /* 0x010ff00000201800 */
[----:B-----5:R-:W1:Y:S01]  /*0990*/  F2F.F64.F32 R18, R16 ;  /* 0x0000001000127310 */ /* 0x020e620000201800 */
[----:B0-----:R-:W-:-:S08]  /*09a0*/  DFMA R8, R8, R14, R12 ;  /* 0x0000000e0808722b */ /* 0x001fd0000000000c */
[----:B-1----:R-:W-:-:S11]  /*09b0*/  DFMA R12, R18, R22, R8 ;  /* 0x00000016120c722b */ /* 0x002fd60000000008 */
.L_x_5:
[----:B------:R-:W-:Y:S05]  /*09c0*/  BRA.U UP1, `(.L_x_3) ;  /* 0x00000001012c7547 */ /* 0x000fea000b800000 */
[----:B------:R-:W0:Y:S01]  /*09d0*/  LDC.64 R6, c[0x0][0x380] ;  /* 0x0000e000ff067b82 */ /* 0x000e220000000a00 */
[----:B------:R-:W-:Y:S01]  /*09e0*/  IADD3 R9, PT, PT, R2, UR4, RZ ;  /* 0x0000000402097c10 */ /* 0x000fe2000fffe0ff */
[----:B------:R-:W-:-:S06]  /*09f0*/  IMAD R15, R5, UR4, R0 ;  /* 0x00000004050f7c24 */ /* 0x000fcc000f8e0200 */
[----:B------:R-:W1:Y:S01]  /*0a00*/  LDC.64 R10, c[0x0][0x388] ;  /* 0x0000e200ff0a7b82 */ /* 0x000e620000000a00 */
[----:B0-----:R-:W-:-:S06]  /*0a10*/  IMAD.WIDE.U32 R6, R9, 0x4, R6 ;  /* 0x0000000409067825 */ /* 0x001fcc00078e0006 */
[----:B------:R-:W2:Y:S01]  /*0a20*/  LDG.E R6, desc[UR8][R6.64] ;  /* 0x0000000806067981 */ /* 0x000ea2000c1e1900 */
[----:B-1----:R-:W-:-:S06]  /*0a30*/  IMAD.WIDE R10, R15, 0x4, R10 ;  /* 0x000000040f0a7825 */ /* 0x002fcc00078e020a */
[----:B------:R-:W3:Y:S01]  /*0a40*/  LDG.E R10, desc[UR8][R10.64] ;  /* 0x000000080a0a7981 */ /* 0x000ee2000c1e1900 */
[----:B--2---:R-:W-:Y:S08]  /*0a50*/  F2F.F64.F32 R8, R6 ;  /* 0x0000000600087310 */ /* 0x004ff00000201800 */
[----:B---3--:R-:W0:Y:S02]  /*0a60*/  F2F.F64.F32 R14, R10 ;  /* 0x0000000a000e7310 */ /* 0x008e240000201800 */
[----:B0-----:R-:W-:-:S11]  /*0a70*/  DFMA R12, R8, R14, R12 ;  /* 0x0000000e080c722b */ /* 0x001fd6000000000c */
.L_x_3:
[----:B------:R0:W1:Y:S02]  /*0a80*/  F2F.F32.F64 R13, R12 ;  /* 0x0000000c000d7310 */ /* 0x0000640000301000 */
.L_x_0:
[----:B------:R-:W2:Y:S01]  /*0a90*/  LDC.64 R6, c[0x0][0x390] ;  /* 0x0000e400ff067b82 */ /* 0x000ea20000000a00 */
[----:B------:R-:W-:-:S04]  /*0aa0*/  IMAD R3, R3, R5, R0 ;  /* 0x0000000503037224 */ /* 0x000fc800078e0200 */
[----:B--2---:R-:W-:-:S05]  /*0ab0*/  IMAD.WIDE R2, R3, 0x4, R6 ;  /* 0x0000000403027825 */ /* 0x004fca00078e0206 */
[----:B-1----:R-:W-:Y:S01]  /*0ac0*/  STG.E desc[UR8][R2.64], R13 ;  /* 0x0000000d02007986 */ /* 0x002fe2000c101908 */
[----:B------:R-:W-:Y:S05]  /*0ad0*/  EXIT ;  /* 0x000000000000794d */ /* 0x000fea0003800000 */
.L_x_6:
[----:B------:R-:W-:-:S00]  /*0ae0*/  BRA `(.L_x_6) ;  /* 0xfffffffc00fc7947 */ /* 0x000fc0000383ffff */
[----:B------:R-:W-:-:S00]  /*0af0*/  NOP ;  /* 0x0000000000007918 */ /* 0x000fc00000000000 */
        /* <DEDUP_REMOVED lines=8> */
.L_x_7:


//--------------------- .nv.shared.reserved.0     --------------------------
	.section	.nv.shared.reserved.0,"aw",@nobits
	.weak		__nv_reservedSMEM_offset_0_alias
	.size		__nv_reservedSMEM_offset_0_alias, 0, 64
	.other		__nv_reservedSMEM_offset_0_alias,@"STO_CUDA_RESERVED_SHARED STV_DEFAULT"
__nv_reservedSMEM_offset_0_alias:
	.zero		0
	.zero		64


//--------------------- .nv.constant0._Z11mat_mul_gpuPfS_S_iii --------------------------
	.section	.nv.constant0._Z11mat_mul_gpuPfS_S_iii,"a",@progbits
	.sectionflags	@""
	.align	4
.nv.constant0._Z11mat_mul_gpuPfS_S_iii:
	.zero		932


//--------------------- SYMBOLS --------------------------

	.type		.nv.reservedSmem.offset0,@object
	.size		.nv.reservedSmem.offset0,0x4
